//
// Generated by NVIDIA NVVM Compiler
//
// Compiler Build ID: CL-36424714
// Cuda compilation tools, release 13.0, V13.0.88
// Based on NVVM 20.0.0
//

.version 9.0
.target sm_100
.address_size 64

	// .globl	_Z10shufledownPdS_S_i
.extern .func  (.param .b32 func_retval0) vprintf
(
	.param .b64 vprintf_param_0,
	.param .b64 vprintf_param_1
)
;
.global .align 1 .b8 $str[11] = {37, 100, 32, 37, 102, 32, 37, 100, 32, 10};

.visible .entry _Z10shufledownPdS_S_i(
	.param .u64 .ptr .align 1 _Z10shufledownPdS_S_i_param_0,
	.param .u64 .ptr .align 1 _Z10shufledownPdS_S_i_param_1,
	.param .u64 .ptr .align 1 _Z10shufledownPdS_S_i_param_2,
	.param .u32 _Z10shufledownPdS_S_i_param_3
)
{
	.local .align 8 .b8 	__local_depot0[24];
	.reg .b64 	%SP;
	.reg .b64 	%SPL;
	.reg .pred 	%p<11>;
	.reg .b32 	%r<27>;
	.reg .b64 	%rd<5>;
	.reg .b64 	%fd<12>;

	mov.u64 	%SPL, __local_depot0;
	cvta.local.u64 	%SP, %SPL;
	bar.sync 	0;
	mov.f64 	%fd1, 0d4000000000000000;
	// begin inline asm
	mov.b64 {%r1,%r2}, %fd1;
	// end inline asm
	shfl.sync.down.b32	%r4|%p1, %r2, 16, 31, -1;
	shfl.sync.down.b32	%r3|%p2, %r1, 16, 31, -1;
	// begin inline asm
	mov.b64 %fd2, {%r3,%r4};
	// end inline asm
	add.f64 	%fd3, %fd2, 0d4000000000000000;
	// begin inline asm
	mov.b64 {%r5,%r6}, %fd3;
	// end inline asm
	shfl.sync.down.b32	%r8|%p3, %r6, 8, 31, -1;
	shfl.sync.down.b32	%r7|%p4, %r5, 8, 31, -1;
	// begin inline asm
	mov.b64 %fd4, {%r7,%r8};
	// end inline asm
	add.f64 	%fd5, %fd3, %fd4;
	// begin inline asm
	mov.b64 {%r9,%r10}, %fd5;
	// end inline asm
	shfl.sync.down.b32	%r12|%p5, %r10, 4, 31, -1;
	shfl.sync.down.b32	%r11|%p6, %r9, 4, 31, -1;
	// begin inline asm
	mov.b64 %fd6, {%r11,%r12};
	// end inline asm
	add.f64 	%fd7, %fd5, %fd6;
	// begin inline asm
	mov.b64 {%r13,%r14}, %fd7;
	// end inline asm
	shfl.sync.down.b32	%r16|%p7, %r14, 2, 31, -1;
	shfl.sync.down.b32	%r15|%p8, %r13, 2, 31, -1;
	// begin inline asm
	mov.b64 %fd8, {%r15,%r16};
	// end inline asm
	add.f64 	%fd9, %fd7, %fd8;
	// begin inline asm
	mov.b64 {%r17,%r18}, %fd9;
	// end inline asm
	shfl.sync.down.b32	%r20|%p9, %r18, 1, 31, -1;
	shfl.sync.down.b32	%r19|%p10, %r17, 1, 31, -1;
	// begin inline asm
	mov.b64 %fd10, {%r19,%r20};
	// end inline asm
	add.f64 	%fd11, %fd9, %fd10;
	add.u64 	%rd1, %SP, 0;
	add.u64 	%rd2, %SPL, 0;
	mov.u32 	%r21, %tid.x;
	mov.u32 	%r22, %ntid.x;
	mov.u32 	%r23, %nctaid.x;
	mul.lo.s32 	%r24, %r22, %r23;
	st.local.u32 	[%rd2], %r21;
	st.local.f64 	[%rd2+8], %fd11;
	st.local.u32 	[%rd2+16], %r24;
	mov.u64 	%rd3, $str;
	cvta.global.u64 	%rd4, %rd3;
	{ // callseq 0, 0
	.param .b64 param0;
	st.param.b64 	[param0], %rd4;
	.param .b64 param1;
	st.param.b64 	[param1], %rd1;
	.param .b32 retval0;
	call.uni (retval0), 
	vprintf, 
	(
	param0, 
	param1
	);
	ld.param.b32 	%r25, [retval0];
	} // callseq 0
	ret;

}


// ===== COMPILED SASS (sm_100) =====

	.target	sm_100

	.elftype	@"ET_EXEC"


//--------------------- .note.nv.tkinfo           --------------------------
	.section	.note.nv.tkinfo,"",@"SHT_NOTE"
	.sectionflags	@"SHF_NOTE_NV_TKINFO"
	.tkinfo
        /*0018*/ 	.word	0x00000002
        /*0030*/ 	.string	""
        /*0030*/ 	.string	"ptxas"
        /*0030*/ 	.string	"Cuda compilation tools, release 13.0, V13.0.88"
        /*0030*/ 	.string	"Build cuda_13.0.r13.0/compiler.36424714_0"
        /*0030*/ 	.string	"-arch sm_100 -m 64 "



//--------------------- .note.nv.cuinfo           --------------------------
	.section	.note.nv.cuinfo,"",@"SHT_NOTE"
	.sectionflags	@"SHF_NOTE_NV_CUINFO"
        /*0018*/ 	.short	0x0002
        /*001a*/ 	.short	0x0064
        /*001c*/ 	.short	0x0082
	.zero		2


//--------------------- .nv.info                  --------------------------
	.section	.nv.info,"",@"SHT_CUDA_INFO"
	.align	4


	//----- nvinfo : EIATTR_REGCOUNT
	.align		4
        /*0000*/ 	.byte	0x04, 0x2f
        /*0002*/ 	.short	(.L_2 - .L_1)
	.align		4
.L_1:
        /*0004*/ 	.word	index@(_Z10shufledownPdS_S_i)
        /*0008*/ 	.word	0x00000018


	//----- nvinfo : EIATTR_FRAME_SIZE
	.align		4
.L_2:
        /*000c*/ 	.byte	0x04, 0x11
        /*000e*/ 	.short	(.L_4 - .L_3)
	.align		4
.L_3:
        /*0010*/ 	.word	index@(_Z10shufledownPdS_S_i)
        /*0014*/ 	.word	0x00000018


	//----- nvinfo : EIATTR_MIN_STACK_SIZE
	.align		4
.L_4:
        /*0018*/ 	.byte	0x04, 0x12
        /*001a*/ 	.short	(.L_6 - .L_5)
	.align		4
.L_5:
        /*001c*/ 	.word	index@(_Z10shufledownPdS_S_i)
        /*0020*/ 	.word	0x00000018
.L_6:


//--------------------- .nv.compat                --------------------------
	.section	.nv.compat,"",@"SHT_CUDA_COMPAT_INFO"
	.align	4
        /*0000*/ 	.byte	0x02, 0x09, 0x00, 0x00, 0x02, 0x02, 0x01, 0x00, 0x02, 0x05, 0x05, 0x00, 0x03, 0x07, 0x01, 0x01
        /*0010*/ 	.byte	0x02, 0x03, 0x00, 0x00, 0x02, 0x06, 0x01, 0x00, 0x04, 0x0b, 0x08, 0x00, 0x09, 0x00, 0x00, 0x00
        /*0020*/ 	.byte	0x00, 0x00, 0x00, 0x00


//--------------------- .nv.info._Z10shufledownPdS_S_i --------------------------
	.section	.nv.info._Z10shufledownPdS_S_i,"",@"SHT_CUDA_INFO"
	.sectionflags	@""
	.align	4


	//----- nvinfo : EIATTR_CUDA_API_VERSION
	.align		4
        /*0000*/ 	.byte	0x04, 0x37
        /*0002*/ 	.short	(.L_8 - .L_7)
.L_7:
        /*0004*/ 	.word	0x00000082


	//----- nvinfo : EIATTR_KPARAM_INFO
	.align		4
.L_8:
        /*0008*/ 	.byte	0x04, 0x17
        /*000a*/ 	.short	(.L_10 - .L_9)
.L_9:
        /*000c*/ 	.word	0x00000000
        /*0010*/ 	.short	0x0003
        /*0012*/ 	.short	0x0018
        /*0014*/ 	.byte	0x00, 0xf0, 0x11, 0x00


	//----- nvinfo : EIATTR_KPARAM_INFO
	.align		4
.L_10:
        /*0018*/ 	.byte	0x04, 0x17
        /*001a*/ 	.short	(.L_12 - .L_11)
.L_11:
        /*001c*/ 	.word	0x00000000
        /*0020*/ 	.short	0x0002
        /*0022*/ 	.short	0x0010
        /*0024*/ 	.byte	0x00, 0xf5, 0x21, 0x00


	//----- nvinfo : EIATTR_KPARAM_INFO
	.align		4
.L_12:
        /*0028*/ 	.byte	0x04, 0x17
        /*002a*/ 	.short	(.L_14 - .L_13)
.L_13:
        /*002c*/ 	.word	0x00000000
        /*0030*/ 	.short	0x0001
        /*0032*/ 	.short	0x0008
        /*0034*/ 	.byte	0x00, 0xf5, 0x21, 0x00


	//----- nvinfo : EIATTR_KPARAM_INFO
	.align		4
.L_14:
        /*0038*/ 	.byte	0x04, 0x17
        /*003a*/ 	.short	(.L_16 - .L_15)
.L_15:
        /*003c*/ 	.word	0x00000000
        /*0040*/ 	.short	0x0000
        /*0042*/ 	.short	0x0000
        /*0044*/ 	.byte	0x00, 0xf5, 0x21, 0x00


	//----- nvinfo : EIATTR_SPARSE_MMA_MASK
	.align		4
.L_16:
        /*0048*/ 	.byte	0x03, 0x50
        /*004a*/ 	.short	0x0000


	//----- nvinfo : EIATTR_MAXREG_COUNT
	.align		4
        /*004c*/ 	.byte	0x03, 0x1b
        /*004e*/ 	.short	0x00ff


	//----- nvinfo : EIATTR_NUM_BARRIERS
	.align		4
        /*0050*/ 	.byte	0x02, 0x4c
        /*0052*/ 	.byte	0x01
	.zero		1


	//----- nvinfo : EIATTR_EXTERNS
	.align		4
        /*0054*/ 	.byte	0x04, 0x0f
        /*0056*/ 	.short	(.L_18 - .L_17)


	//   ....[0]....
	.align		4
.L_17:
        /*0058*/ 	.word	index@(vprintf)


	//----- nvinfo : EIATTR_MERCURY_ISA_VERSION
	.align		4
.L_18:
        /*005c*/ 	.byte	0x03, 0x5f
        /*005e*/ 	.short	0x0101


	//----- nvinfo : EIATTR_VRC_CTA_INIT_COUNT
	.align		4
        /*0060*/ 	.byte	0x02, 0x4a
	.zero		1
	.zero		1


	//----- nvinfo : EIATTR_SYSCALL_OFFSETS
	.align		4
        /*0064*/ 	.byte	0x04, 0x46
        /*0066*/ 	.short	(.L_20 - .L_19)


	//   ....[0]....
.L_19:
        /*0068*/ 	.word	0x00000160


	//----- nvinfo : EIATTR_EXIT_INSTR_OFFSETS
	.align		4
.L_20:
        /*006c*/ 	.byte	0x04, 0x1c
        /*006e*/ 	.short	(.L_22 - .L_21)


	//   ....[0]....
.L_21:
        /*0070*/ 	.word	0x00000170


	//----- nvinfo : EIATTR_CBANK_PARAM_SIZE
	.align		4
.L_22:
        /*0074*/ 	.byte	0x03, 0x19
        /*0076*/ 	.short	0x001c


	//----- nvinfo : EIATTR_PARAM_CBANK
	.align		4
        /*0078*/ 	.byte	0x04, 0x0a
        /*007a*/ 	.short	(.L_24 - .L_23)
	.align		4
.L_23:
        /*007c*/ 	.word	index@(.nv.constant0._Z10shufledownPdS_S_i)
        /*0080*/ 	.short	0x0380
        /*0082*/ 	.short	0x001c


	//----- nvinfo : EIATTR_SW_WAR
	.align		4
.L_24:
        /*0084*/ 	.byte	0x04, 0x36
        /*0086*/ 	.short	(.L_26 - .L_25)
.L_25:
        /*0088*/ 	.word	0x00000008
.L_26:


//--------------------- .nv.callgraph             --------------------------
	.section	.nv.callgraph,"",@"SHT_CUDA_CALLGRAPH"
	.align	4
	.sectionentsize	8
	.align		4
        /*0000*/ 	.word	0x00000000
	.align		4
        /*0004*/ 	.word	0xffffffff
	.align		4
        /*0008*/ 	.word	index@(_Z10shufledownPdS_S_i)
	.align		4
        /*000c*/ 	.word	index@(vprintf)
	.align		4
        /*0010*/ 	.word	0x00000000
	.align		4
        /*0014*/ 	.word	0xfffffffe
	.align		4
        /*0018*/ 	.word	0x00000000
	.align		4
        /*001c*/ 	.word	0xfffffffd
	.align		4
        /*0020*/ 	.word	0x00000000
	.align		4
        /*0024*/ 	.word	0xfffffffc


//--------------------- .nv.constant4             --------------------------
	.section	.nv.constant4,"a",@progbits
	.align	8
	.align		8
.nv.constant4:
        /*0000*/ 	.dword	vprintf
	.align		8
        /*0008*/ 	.dword	$str


//--------------------- .text._Z10shufledownPdS_S_i --------------------------
	.section	.text._Z10shufledownPdS_S_i,"ax",@progbits
	.align	128
        .global         _Z10shufledownPdS_S_i
        .type           _Z10shufledownPdS_S_i,@function
        .size           _Z10shufledownPdS_S_i,(.L_x_2 - _Z10shufledownPdS_S_i)
        .other          _Z10shufledownPdS_S_i,@"STO_CUDA_ENTRY STV_DEFAULT"
_Z10shufledownPdS_S_i:
.text._Z10shufledownPdS_S_i:
[----:B------:R-:W0:Y:S01]  /*0000*/  LDC R1, c[0x0][0x37c] ;  /* 0x0000df00ff017b82 */ /* 0x000e220000000800 */
[----:B------:R-:W1:Y:S01]  /*0010*/  S2R R8, SR_TID.X ;  /* 0x0000000000087919 */ /* 0x000e620000002100 */
[----:B------:R-:W2:Y:S01]  /*0020*/  LDCU UR5, c[0x0][0x2fc] ;  /* 0x00005f80ff0577ac */ /* 0x000ea20008000800 */
[----:B------:R-:W-:Y:S01]  /*0030*/  HFMA2 R11, -RZ, RZ, 2.15625, 0 ;  /* 0x40500000ff0b7431 */ /* 0x000fe200000001ff */
[----:B------:R-:W-:Y:S01]  /*0040*/  MOV R2, 0x0 ;  /* 0x0000000000027802 */ /* 0x000fe20000000f00 */
[----:B0-----:R-:W-:Y:S01]  /*0050*/  VIADD R1, R1, 0xffffffe8 ;  /* 0xffffffe801017836 */ /* 0x001fe20000000000 */
[----:B------:R-:W0:Y:S02]  /*0060*/  LDCU UR6, c[0x0][0x360] ;  /* 0x00006c00ff0677ac */ /* 0x000e240008000800 */
[----:B------:R-:W0:Y:S01]  /*0070*/  LDC R0, c[0x0][0x370] ;  /* 0x0000dc00ff007b82 */ /* 0x000e220000000800 */
[----:B------:R-:W-:-:S07]  /*0080*/  IMAD.MOV.U32 R10, RZ, RZ, 0x0 ;  /* 0x00000000ff0a7424 */ /* 0x000fce00078e00ff */
[----:B------:R-:W-:Y:S06]  /*0090*/  BAR.SYNC.DEFER_BLOCKING 0x0 ;  /* 0x0000000000007b1d */ /* 0x000fec0000010000 */
[----:B------:R-:W3:Y:S02]  /*00a0*/  LDCU UR4, c[0x0][0x2f8] ;  /* 0x00005f00ff0477ac */ /* 0x000ee40008000800 */
[----:B------:R-:W4:Y:S01]  /*00b0*/  LDC.64 R2, c[0x4][R2] ;  /* 0x0100000002027b82 */ /* 0x000f220000000a00 */
[----:B------:R5:W-:Y:S01]  /*00c0*/  STL.64 [R1+0x8], R10 ;  /* 0x0000080a01007387 */ /* 0x000be20000100a00 */
[----:B0-----:R-:W-:Y:S01]  /*00d0*/  IMAD R0, R0, UR6, RZ ;  /* 0x0000000600007c24 */ /* 0x001fe2000f8e02ff */
[----:B------:R-:W0:Y:S02]  /*00e0*/  LDCU.64 UR6, c[0x4][0x8] ;  /* 0x01000100ff0677ac */ /* 0x000e240008000a00 */
[----:B-1----:R5:W-:Y:S01]  /*00f0*/  STL [R1], R8 ;  /* 0x0000000801007387 */ /* 0x002be20000100800 */
[----:B---3--:R-:W-:-:S03]  /*0100*/  IADD3 R6, P0, PT, R1, UR4, RZ ;  /* 0x0000000401067c10 */ /* 0x008fc6000ff1e0ff */
[----:B------:R5:W-:Y:S02]  /*0110*/  STL [R1+0x10], R0 ;  /* 0x0000100001007387 */ /* 0x000be40000100800 */
[----:B--2---:R-:W-:Y:S02]  /*0120*/  IMAD.X R7, RZ, RZ, UR5, P0 ;  /* 0x00000005ff077e24 */ /* 0x004fe400080e06ff */
[----:B0-----:R-:W-:Y:S01]  /*0130*/  IMAD.U32 R4, RZ, RZ, UR6 ;  /* 0x00000006ff047e24 */ /* 0x001fe2000f8e00ff */
[----:B----45:R-:W-:-:S07]  /*0140*/  MOV R5, UR7 ;  /* 0x0000000700057c02 */ /* 0x030fce0008000f00 */
[----:B------:R-:W-:-:S07]  /*0150*/  LEPC R20, `(.L_x_0) ;  /* 0x000000001014794e */ /* 0x000fce0000000000 */
[----:B------:R-:W-:Y:S05]  /*0160*/  CALL.ABS.NOINC R2 ;  /* 0x0000000002007343 */ /* 0x000fea0003c00000 */
.L_x_0:
[----:B------:R-:W-:Y:S05]  /*0170*/  EXIT ;  /* 0x000000000000794d */ /* 0x000fea0003800000 */
.L_x_1:
[----:B------:R-:W-:-:S00]  /*0180*/  BRA `(.L_x_1) ;  /* 0xfffffffc00fc7947 */ /* 0x000fc0000383ffff */
[----:B------:R-:W-:-:S00]  /*0190*/  NOP ;  /* 0x0000000000007918 */ /* 0x000fc00000000000 */
        /* <DEDUP_REMOVED lines=14> */
.L_x_2:


//--------------------- .nv.global.init           --------------------------
	.section	.nv.global.init,"aw",@progbits
.nv.global.init:
	.type		$str,@object
	.size		$str,(.L_0 - $str)
$str:
        /*0000*/ 	.byte	0x25, 0x64, 0x20, 0x25, 0x66, 0x20, 0x25, 0x64, 0x20, 0x0a, 0x00
.L_0:


//--------------------- .nv.shared.reserved.0     --------------------------
	.section	.nv.shared.reserved.0,"aw",@nobits
	.weak		__nv_reservedSMEM_offset_0_alias
	.size		__nv_reservedSMEM_offset_0_alias, 0, 64
	.other		__nv_reservedSMEM_offset_0_alias,@"STO_CUDA_RESERVED_SHARED STV_DEFAULT"
__nv_reservedSMEM_offset_0_alias:
	.zero		0
	.zero		64


//--------------------- .nv.constant0._Z10shufledownPdS_S_i --------------------------
	.section	.nv.constant0._Z10shufledownPdS_S_i,"a",@progbits
	.sectionflags	@""
	.align	4
.nv.constant0._Z10shufledownPdS_S_i:
	.zero		924


//--------------------- SYMBOLS --------------------------

	.type		.nv.reservedSmem.offset0,@object
	.size		.nv.reservedSmem.offset0,0x4
	.type		vprintf,@function
